	.headerflags	@"EF_CUDA_TEXMODE_UNIFIED EF_CUDA_64BIT_ADDRESS EF_CUDA_ACCELERATORS EF_CUDA_SM90 EF_CUDA_VIRTUAL_SM(EF_CUDA_SM90)"
	.elftype	@"ET_EXEC"


//--------------------- .nv.info                  --------------------------
	.section	.nv.info,"",@"SHT_CUDA_INFO"
	.align	4


	//----- nvinfo : EIATTR_REGCOUNT
	.align		4
        /*0000*/ 	.byte	0x04, 0x2f
        /*0002*/ 	.short	(.L_3 - .L_2)
	.align		4
.L_2:
        /*0004*/ 	.word	index@(triton_poi_fused__native_batch_norm_legit_no_training_relu_9)
        /*0008*/ 	.word	0x00000026


	//----- nvinfo : EIATTR_MIN_STACK_SIZE
	.align		4
.L_3:
        /*000c*/ 	.byte	0x04, 0x12
        /*000e*/ 	.short	(.L_5 - .L_4)
	.align		4
.L_4:
        /*0010*/ 	.word	index@(triton_poi_fused__native_batch_norm_legit_no_training_relu_9)
        /*0014*/ 	.word	0x00000000


	//----- nvinfo : EIATTR_FRAME_SIZE
	.align		4
.L_5:
        /*0018*/ 	.byte	0x04, 0x11
        /*001a*/ 	.short	(.L_7 - .L_6)
	.align		4
.L_6:
        /*001c*/ 	.word	index@(triton_poi_fused__native_batch_norm_legit_no_training_relu_9)
        /*0020*/ 	.word	0x00000000


	//----- nvinfo : EIATTR_MIN_STACK_SIZE
	.align		4
.L_7:
        /*0024*/ 	.byte	0x04, 0x12
        /*0026*/ 	.short	(.L_9 - .L_8)
	.align		4
.L_8:
        /*0028*/ 	.word	index@(triton_poi_fused__native_batch_norm_legit_no_training_relu_9)
        /*002c*/ 	.word	0x00000000
.L_9:


//--------------------- .nv.info.triton_poi_fused__native_batch_norm_legit_no_training_relu_9 --------------------------
	.section	.nv.info.triton_poi_fused__native_batch_norm_legit_no_training_relu_9,"",@"SHT_CUDA_INFO"
	.sectionflags	@""
	.align	4


	//----- nvinfo : EIATTR_CUDA_API_VERSION
	.align		4
        /*0000*/ 	.byte	0x04, 0x37
        /*0002*/ 	.short	(.L_11 - .L_10)
.L_10:
        /*0004*/ 	.word	0x0000007c


	//----- nvinfo : EIATTR_KPARAM_INFO
	.align		4
.L_11:
        /*0008*/ 	.byte	0x04, 0x17
        /*000a*/ 	.short	(.L_13 - .L_12)
.L_12:
        /*000c*/ 	.word	0x00000000
        /*0010*/ 	.short	0x0006
        /*0012*/ 	.short	0x0030
        /*0014*/ 	.byte	0x00, 0xf0, 0x11, 0x00


	//----- nvinfo : EIATTR_KPARAM_INFO
	.align		4
.L_13:
        /*0018*/ 	.byte	0x04, 0x17
        /*001a*/ 	.short	(.L_15 - .L_14)
.L_14:
        /*001c*/ 	.word	0x00000000
        /*0020*/ 	.short	0x0005
        /*0022*/ 	.short	0x0028
        /*0024*/ 	.byte	0x00, 0xf4, 0x21, 0x00


	//----- nvinfo : EIATTR_KPARAM_INFO
	.align		4
.L_15:
        /*0028*/ 	.byte	0x04, 0x17
        /*002a*/ 	.short	(.L_17 - .L_16)
.L_16:
        /*002c*/ 	.word	0x00000000
        /*0030*/ 	.short	0x0004
        /*0032*/ 	.short	0x0020
        /*0034*/ 	.byte	0x00, 0xf4, 0x21, 0x00


	//----- nvinfo : EIATTR_KPARAM_INFO
	.align		4
.L_17:
        /*0038*/ 	.byte	0x04, 0x17
        /*003a*/ 	.short	(.L_19 - .L_18)
.L_18:
        /*003c*/ 	.word	0x00000000
        /*0040*/ 	.short	0x0003
        /*0042*/ 	.short	0x0018
        /*0044*/ 	.byte	0x00, 0xf4, 0x21, 0x00


	//----- nvinfo : EIATTR_KPARAM_INFO
	.align		4
.L_19:
        /*0048*/ 	.byte	0x04, 0x17
        /*004a*/ 	.short	(.L_21 - .L_20)
.L_20:
        /*004c*/ 	.word	0x00000000
        /*0050*/ 	.short	0x0002
        /*0052*/ 	.short	0x0010
        /*0054*/ 	.byte	0x00, 0xf4, 0x21, 0x00


	//----- nvinfo : EIATTR_KPARAM_INFO
	.align		4
.L_21:
        /*0058*/ 	.byte	0x04, 0x17
        /*005a*/ 	.short	(.L_23 - .L_22)
.L_22:
        /*005c*/ 	.word	0x00000000
        /*0060*/ 	.short	0x0001
        /*0062*/ 	.short	0x0008
        /*0064*/ 	.byte	0x00, 0xf4, 0x21, 0x00


	//----- nvinfo : EIATTR_KPARAM_INFO
	.align		4
.L_23:
        /*0068*/ 	.byte	0x04, 0x17
        /*006a*/ 	.short	(.L_25 - .L_24)
.L_24:
        /*006c*/ 	.word	0x00000000
        /*0070*/ 	.short	0x0000
        /*0072*/ 	.short	0x0000
        /*0074*/ 	.byte	0x00, 0xf4, 0x21, 0x00


	//----- nvinfo : EIATTR_SPARSE_MMA_MASK
	.align		4
.L_25:
        /*0078*/ 	.byte	0x03, 0x50
        /*007a*/ 	.short	0x0000


	//----- nvinfo : EIATTR_MAXREG_COUNT
	.align		4
        /*007c*/ 	.byte	0x03, 0x1b
        /*007e*/ 	.short	0x00ff


	//----- nvinfo : EIATTR_EXIT_INSTR_OFFSETS
	.align		4
        /*0080*/ 	.byte	0x04, 0x1c
        /*0082*/ 	.short	(.L_27 - .L_26)


	//   ....[0]....
.L_26:
        /*0084*/ 	.word	0x00000a50


	//----- nvinfo : EIATTR_REQNTID
	.align		4
.L_27:
        /*0088*/ 	.byte	0x04, 0x10
        /*008a*/ 	.short	(.L_29 - .L_28)
.L_28:
        /*008c*/ 	.word	0x00000080
        /*0090*/ 	.word	0x00000001
        /*0094*/ 	.word	0x00000001


	//----- nvinfo : EIATTR_CBANK_PARAM_SIZE
	.align		4
.L_29:
        /*0098*/ 	.byte	0x03, 0x19
        /*009a*/ 	.short	0x0034


	//----- nvinfo : EIATTR_PARAM_CBANK
	.align		4
        /*009c*/ 	.byte	0x04, 0x0a
        /*009e*/ 	.short	(.L_31 - .L_30)
	.align		4
.L_30:
        /*00a0*/ 	.word	index@(.nv.constant0.triton_poi_fused__native_batch_norm_legit_no_training_relu_9)
        /*00a4*/ 	.short	0x0210
        /*00a6*/ 	.short	0x0034


	//----- nvinfo : EIATTR_SW_WAR
	.align		4
.L_31:
        /*00a8*/ 	.byte	0x04, 0x36
        /*00aa*/ 	.short	(.L_33 - .L_32)
.L_32:
        /*00ac*/ 	.word	0x00000008
.L_33:


//--------------------- .nv.callgraph             --------------------------
	.section	.nv.callgraph,"",@"SHT_CUDA_CALLGRAPH"
	.align	4
	.sectionentsize	8
	.align		4
        /*0000*/ 	.word	0x00000000
	.align		4
        /*0004*/ 	.word	0xffffffff
	.align		4
        /*0008*/ 	.word	0x00000000
	.align		4
        /*000c*/ 	.word	0xfffffffe
	.align		4
        /*0010*/ 	.word	0x00000000
	.align		4
        /*0014*/ 	.word	0xfffffffd
	.align		4
        /*0018*/ 	.word	0x00000000
	.align		4
        /*001c*/ 	.word	0xfffffffc


//--------------------- .nv.constant4             --------------------------
	.section	.nv.constant4,"a",@progbits
	.align	8
	.align		8
.nv.constant4:
        /*0000*/ 	.dword	_$_str
	.align		8
        /*0008*/ 	.dword	_$_str_$_2


//--------------------- .text.triton_poi_fused__native_batch_norm_legit_no_training_relu_9 --------------------------
	.section	.text.triton_poi_fused__native_batch_norm_legit_no_training_relu_9,"ax",@progbits
	.align	128
        .global         triton_poi_fused__native_batch_norm_legit_no_training_relu_9
        .type           triton_poi_fused__native_batch_norm_legit_no_training_relu_9,@function
        .size           triton_poi_fused__native_batch_norm_legit_no_training_relu_9,(.L_x_1 - triton_poi_fused__native_batch_norm_legit_no_training_relu_9)
        .other          triton_poi_fused__native_batch_norm_legit_no_training_relu_9,@"STO_CUDA_ENTRY STV_DEFAULT"
triton_poi_fused__native_batch_norm_legit_no_training_relu_9:
.text.triton_poi_fused__native_batch_norm_legit_no_training_relu_9:
[----:B------:R-:W-:Y:S01]  /*0000*/  LDC R1, c[0x0][0x28] ;  /* 0x00000a00ff017b82 */ /* 0x000fe20000000800 */
[----:B------:R-:W1:Y:S07]  /*0010*/  S2R R0, SR_TID.X ;  /* 0x0000000000007919 */ /* 0x000e6e0000002100 */
[----:B------:R-:W2:Y:S01]  /*0020*/  LDC.64 R16, c[0x0][0x220] ;  /* 0x00008800ff107b82 */ /* 0x000ea20000000a00 */
[----:B------:R-:W-:Y:S01]  /*0030*/  ULDC.64 UR4, c[0x0][0x208] ;  /* 0x0000820000047ab9 */ /* 0x000fe20000000a00 */
[----:B------:R-:W3:Y:S06]  /*0040*/  S2R R3, SR_CTAID.X ;  /* 0x0000000000037919 */ /* 0x000eec0000002500 */
[----:B------:R-:W4:Y:S08]  /*0050*/  LDC.64 R20, c[0x0][0x218] ;  /* 0x00008600ff147b82 */ /* 0x000f300000000a00 */
[----:B------:R-:W5:Y:S08]  /*0060*/  LDC.64 R22, c[0x0][0x210] ;  /* 0x00008400ff167b82 */ /* 0x000f700000000a00 */
[----:B------:R-:W5:Y:S01]  /*0070*/  LDC.64 R32, c[0x0][0x230] ;  /* 0x00008c00ff207b82 */ /* 0x000f620000000a00 */
[----:B-1----:R-:W-:-:S04]  /*0080*/  SHF.L.U32 R0, R0, 0x2, RZ ;  /* 0x0000000200007819 */ /* 0x002fc800000006ff */
[----:B------:R-:W-:-:S04]  /*0090*/  LOP3.LUT R0, R0, 0x1fc, RZ, 0xc0, !PT ;  /* 0x000001fc00007812 */ /* 0x000fc800078ec0ff */
[----:B---3--:R-:W-:-:S05]  /*00a0*/  LEA R2, R3, R0, 0xa ;  /* 0x0000000003027211 */ /* 0x008fca00078e50ff */
[----:B------:R-:W-:-:S05]  /*00b0*/  IMAD.HI R0, R2, 0x66666667, RZ ;  /* 0x6666666702007827 */ /* 0x000fca00078e02ff */
[----:B------:R-:W-:-:S04]  /*00c0*/  SHF.R.U32.HI R3, RZ, 0x1f, R0 ;  /* 0x0000001fff037819 */ /* 0x000fc80000011600 */
[----:B------:R-:W-:-:S05]  /*00d0*/  LEA.HI.SX32 R3, R0, R3, 0x1a ;  /* 0x0000000300037211 */ /* 0x000fca00078fd2ff */
[----:B------:R-:W-:-:S04]  /*00e0*/  IMAD R19, R3, -0xa0, R2 ;  /* 0xffffff6003137824 */ /* 0x000fc800078e0202 */
[----:B--2---:R-:W-:-:S06]  /*00f0*/  IMAD.WIDE R12, R19, 0x4, R16 ;  /* 0x00000004130c7825 */ /* 0x004fcc00078e0210 */
[----:B------:R-:W2:Y:S01]  /*0100*/  LDG.E.EL.128 R12, desc[UR4][R12.64] ;  /* 0x000000040c0c7981 */ /* 0x000ea2000c2e1d00 */
[----:B------:R-:W-:Y:S01]  /*0110*/  IADD3 R3, R2, 0x200, RZ ;  /* 0x0000020002037810 */ /* 0x000fe20007ffe0ff */
[----:B----4-:R-:W-:-:S04]  /*0120*/  IMAD.WIDE R8, R19, 0x4, R20 ;  /* 0x0000000413087825 */ /* 0x010fc800078e0214 */
[----:B------:R-:W-:Y:S02]  /*0130*/  IMAD.HI R0, R3, 0x66666667, RZ ;  /* 0x6666666703007827 */ /* 0x000fe400078e02ff */
[----:B------:R-:W3:Y:S02]  /*0140*/  LDG.E.EL.128 R8, desc[UR4][R8.64] ;  /* 0x0000000408087981 */ /* 0x000ee4000c2e1d00 */
[----:B-----5:R-:W-:Y:S01]  /*0150*/  IMAD.WIDE R22, R2, 0x4, R22 ;  /* 0x0000000402167825 */ /* 0x020fe200078e0216 */
[----:B------:R-:W-:-:S04]  /*0160*/  SHF.R.U32.HI R25, RZ, 0x1f, R0 ;  /* 0x0000001fff197819 */ /* 0x000fc80000011600 */
[----:B------:R-:W3:Y:S01]  /*0170*/  LDG.E.128 R4, desc[UR4][R22.64] ;  /* 0x0000000416047981 */ /* 0x000ee2000c1e1d00 */
[----:B------:R-:W-:-:S03]  /*0180*/  LEA.HI.SX32 R0, R0, R25, 0x1a ;  /* 0x0000001900007211 */ /* 0x000fc600078fd2ff */
[----:B------:R1:W4:Y:S02]  /*0190*/  LDG.E.128 R28, desc[UR4][R22.64+0x800] ;  /* 0x00080004161c7981 */ /* 0x000324000c1e1d00 */
[----:B------:R-:W-:-:S04]  /*01a0*/  IMAD R3, R0, -0xa0, R3 ;  /* 0xffffff6000037824 */ /* 0x000fc800078e0203 */
[----:B------:R-:W-:Y:S01]  /*01b0*/  IMAD.WIDE R24, R3, 0x4, R20 ;  /* 0x0000000403187825 */ /* 0x000fe200078e0214 */
[----:B-1----:R-:W1:Y:S05]  /*01c0*/  LDC.64 R22, c[0x0][0x228] ;  /* 0x00008a00ff167b82 */ /* 0x002e6a0000000a00 */
[----:B------:R-:W4:Y:S01]  /*01d0*/  LDG.E.EL.128 R24, desc[UR4][R24.64] ;  /* 0x0000000418187981 */ /* 0x000f22000c2e1d00 */
[----:B------:R-:W-:Y:S01]  /*01e0*/  HFMA2.MMA R0, -RZ, RZ, 1.625, 0 ;  /* 0x3e800000ff007435 */ /* 0x000fe200000001ff */
[----:B-1----:R-:W-:-:S04]  /*01f0*/  IMAD.WIDE R34, R19, 0x4, R22 ;  /* 0x0000000413227825 */ /* 0x002fc800078e0216 */
[----:B--2---:R-:W-:Y:S01]  /*0200*/  FADD R18, R12, 9.9999997473787516356e-06 ;  /* 0x3727c5ac0c127421 */ /* 0x004fe20000000000 */
[----:B------:R-:W-:-:S05]  /*0210*/  FADD R20, R13, 9.9999997473787516356e-06 ;  /* 0x3727c5ac0d147421 */ /* 0x000fca0000000000 */
[----:B------:R-:W1:Y:S01]  /*0220*/  MUFU.SQRT R18, R18 ;  /* 0x0000001200127308 */ /* 0x000e620000002000 */
[----:B------:R-:W-:-:S07]  /*0230*/  FADD R14, R14, 9.9999997473787516356e-06 ;  /* 0x3727c5ac0e0e7421 */ /* 0x000fce0000000000 */
[----:B------:R-:W2:Y:S01]  /*0240*/  MUFU.SQRT R20, R20 ;  /* 0x0000001400147308 */ /* 0x000ea20000002000 */
[----:B------:R-:W-:-:S07]  /*0250*/  FADD R15, R15, 9.9999997473787516356e-06 ;  /* 0x3727c5ac0f0f7421 */ /* 0x000fce0000000000 */
[----:B------:R-:W5:Y:S01]  /*0260*/  MUFU.SQRT R12, R14 ;  /* 0x0000000e000c7308 */ /* 0x000f620000002000 */
[----:B-1----:R-:W-:-:S07]  /*0270*/  FSETP.GT.AND P6, PT, R18, 8.50705917302346158658e+37, PT ;  /* 0x7e8000001200780b */ /* 0x002fce0003fc4000 */
[----:B------:R-:W1:Y:S01]  /*0280*/  MUFU.SQRT R13, R15 ;  /* 0x0000000f000d7308 */ /* 0x000e620000002000 */
[----:B--2---:R-:W-:Y:S02]  /*0290*/  FSETP.GT.AND P5, PT, R20, 8.50705917302346158658e+37, PT ;  /* 0x7e8000001400780b */ /* 0x004fe40003fa4000 */
[----:B------:R-:W-:Y:S02]  /*02a0*/  FSETP.GEU.AND P4, PT, R18, 1.175494350822287508e-38, PT ;  /* 0x008000001200780b */ /* 0x000fe40003f8e000 */
[----:B------:R-:W-:Y:S02]  /*02b0*/  FSETP.GEU.AND P3, PT, R20, 1.175494350822287508e-38, PT ;  /* 0x008000001400780b */ /* 0x000fe40003f6e000 */
[----:B-----5:R-:W-:Y:S01]  /*02c0*/  FSETP.GT.AND P2, PT, R12, 8.50705917302346158658e+37, PT ;  /* 0x7e8000000c00780b */ /* 0x020fe20003f44000 */
[----:B------:R-:W-:Y:S01]  /*02d0*/  @P6 FMUL R18, R18, 0.25 ;  /* 0x3e80000012126820 */ /* 0x000fe20000400000 */
[----:B---3--:R-:W-:Y:S01]  /*02e0*/  FADD R4, R4, -R8 ;  /* 0x8000000804047221 */ /* 0x008fe20000000000 */
[----:B------:R-:W-:-:S02]  /*02f0*/  FSETP.GEU.AND P0, PT, R12, 1.175494350822287508e-38, PT ;  /* 0x008000000c00780b */ /* 0x000fc40003f0e000 */
[----:B------:R-:W-:Y:S02]  /*0300*/  FSEL R8, R0, 1, P6 ;  /* 0x3f80000000087808 */ /* 0x000fe40003000000 */
[----:B------:R-:W-:Y:S01]  /*0310*/  @P5 FMUL R20, R20, 0.25 ;  /* 0x3e80000014145820 */ /* 0x000fe20000400000 */
[C---:B-1----:R-:W-:Y:S01]  /*0320*/  FSETP.GT.AND P1, PT, R13.reuse, 8.50705917302346158658e+37, PT ;  /* 0x7e8000000d00780b */ /* 0x042fe20003f24000 */
[----:B------:R-:W-:Y:S01]  /*0330*/  @!P4 FMUL R18, R18, 16777216 ;  /* 0x4b8000001212c820 */ /* 0x000fe20000400000 */
[----:B------:R-:W-:Y:S01]  /*0340*/  FSETP.GEU.AND P6, PT, R13, 1.175494350822287508e-38, PT ;  /* 0x008000000d00780b */ /* 0x000fe20003fce000 */
[----:B------:R-:W-:Y:S01]  /*0350*/  @!P3 FMUL R20, R20, 16777216 ;  /* 0x4b8000001414b820 */ /* 0x000fe20000400000 */
[----:B------:R-:W-:Y:S02]  /*0360*/  FADD R5, R5, -R9 ;  /* 0x8000000905057221 */ /* 0x000fe40000000000 */
[----:B------:R-:W1:Y:S01]  /*0370*/  MUFU.RCP R9, R18 ;  /* 0x0000001200097308 */ /* 0x000e620000001000 */
[----:B------:R-:W-:Y:S01]  /*0380*/  @P2 FMUL R12, R12, 0.25 ;  /* 0x3e8000000c0c2820 */ /* 0x000fe20000400000 */
[----:B------:R-:W-:-:S06]  /*0390*/  FADD R7, R7, -R11 ;  /* 0x8000000b07077221 */ /* 0x000fcc0000000000 */
[----:B------:R-:W2:Y:S01]  /*03a0*/  MUFU.RCP R20, R20 ;  /* 0x0000001400147308 */ /* 0x000ea20000001000 */
[----:B------:R-:W-:Y:S01]  /*03b0*/  @P1 FMUL R13, R13, 0.25 ;  /* 0x3e8000000d0d1820 */ /* 0x000fe20000400000 */
[----:B------:R-:W-:Y:S01]  /*03c0*/  @!P0 FMUL R12, R12, 16777216 ;  /* 0x4b8000000c0c8820 */ /* 0x000fe20000400000 */
[----:B------:R-:W-:Y:S01]  /*03d0*/  FSEL R11, R0, 1, P5 ;  /* 0x3f800000000b7808 */ /* 0x000fe20002800000 */
[----:B----4-:R-:W-:Y:S01]  /*03e0*/  FADD R29, R29, -R25 ;  /* 0x800000191d1d7221 */ /* 0x010fe20000000000 */
[----:B------:R-:W-:Y:S01]  /*03f0*/  @!P6 FMUL R13, R13, 16777216 ;  /* 0x4b8000000d0de820 */ /* 0x000fe20000400000 */
[----:B------:R-:W-:Y:S01]  /*0400*/  FADD R24, R28, -R24 ;  /* 0x800000181c187221 */ /* 0x000fe20000000000 */
[----:B------:R-:W-:Y:S01]  /*0410*/  @!P4 FMUL R8, R8, 16777216 ;  /* 0x4b8000000808c820 */ /* 0x000fe20000400000 */
[----:B------:R-:W3:Y:S01]  /*0420*/  MUFU.RCP R25, R12 ;  /* 0x0000000c00197308 */ /* 0x000ee20000001000 */
[----:B------:R-:W-:Y:S02]  /*0430*/  @!P3 FMUL R11, R11, 16777216 ;  /* 0x4b8000000b0bb820 */ /* 0x000fe40000400000 */
[----:B-1----:R-:W-:Y:S01]  /*0440*/  FMUL R9, R9, R8 ;  /* 0x0000000809097220 */ /* 0x002fe20000400000 */
[----:B------:R-:W-:-:S04]  /*0450*/  FSEL R8, R0, 1, P2 ;  /* 0x3f80000000087808 */ /* 0x000fc80001000000 */
[----:B------:R-:W1:Y:S01]  /*0460*/  MUFU.RCP R28, R13 ;  /* 0x0000000d001c7308 */ /* 0x000e620000001000 */
[----:B--2---:R-:W-:Y:S01]  /*0470*/  FMUL R18, R20, R11 ;  /* 0x0000000b14127220 */ /* 0x004fe20000400000 */
[----:B------:R-:W-:Y:S01]  /*0480*/  FSEL R11, R0, 1, P1 ;  /* 0x3f800000000b7808 */ /* 0x000fe20000800000 */
[----:B------:R-:W-:Y:S01]  /*0490*/  @!P0 FMUL R8, R8, 16777216 ;  /* 0x4b80000008088820 */ /* 0x000fe20000400000 */
[----:B------:R-:W-:-:S03]  /*04a0*/  FMUL R21, R9, R4 ;  /* 0x0000000409157220 */ /* 0x000fc60000400000 */
[----:B------:R-:W-:Y:S01]  /*04b0*/  @!P6 FMUL R11, R11, 16777216 ;  /* 0x4b8000000b0be820 */ /* 0x000fe20000400000 */
[----:B---3--:R-:W-:Y:S01]  /*04c0*/  FMUL R25, R25, R8 ;  /* 0x0000000819197220 */ /* 0x008fe20000400000 */
[----:B------:R-:W-:Y:S01]  /*04d0*/  FADD R6, R6, -R10 ;  /* 0x8000000a06067221 */ /* 0x000fe20000000000 */
[----:B0-----:R-:W-:-:S04]  /*04e0*/  IMAD.WIDE R8, R19, 0x4, R32 ;  /* 0x0000000413087825 */ /* 0x001fc800078e0220 */
[----:B------:R-:W-:Y:S01]  /*04f0*/  FMUL R18, R18, R5 ;  /* 0x0000000512127220 */ /* 0x000fe20000400000 */
[----:B-1----:R-:W-:Y:S01]  /*0500*/  FMUL R28, R28, R11 ;  /* 0x0000000b1c1c7220 */ /* 0x002fe20000400000 */
[----:B------:R-:W-:Y:S01]  /*0510*/  FMUL R25, R25, R6 ;  /* 0x0000000619197220 */ /* 0x000fe20000400000 */
[----:B------:R-:W2:Y:S02]  /*0520*/  LDG.E.EL.128 R8, desc[UR4][R8.64] ;  /* 0x0000000408087981 */ /* 0x000ea4000c2e1d00 */
[----:B------:R-:W-:Y:S02]  /*0530*/  FMUL R28, R28, R7 ;  /* 0x000000071c1c7220 */ /* 0x000fe40000400000 */
[----:B------:R-:W2:Y:S01]  /*0540*/  LDG.E.EL.128 R4, desc[UR4][R34.64] ;  /* 0x0000000422047981 */ /* 0x000ea2000c2e1d00 */
[----:B------:R-:W-:-:S06]  /*0550*/  IMAD.WIDE R12, R3, 0x4, R16 ;  /* 0x00000004030c7825 */ /* 0x000fcc00078e0210 */
[----:B------:R-:W3:Y:S01]  /*0560*/  LDG.E.EL.128 R12, desc[UR4][R12.64] ;  /* 0x000000040c0c7981 */ /* 0x000ee2000c2e1d00 */
[----:B------:R-:W-:-:S04]  /*0570*/  IMAD.WIDE R16, R3, 0x4, R22 ;  /* 0x0000000403107825 */ /* 0x000fc800078e0216 */
[----:B------:R-:W-:-:S04]  /*0580*/  IMAD.WIDE R22, R3, 0x4, R32 ;  /* 0x0000000403167825 */ /* 0x000fc800078e0220 */
[----:B--2---:R-:W-:Y:S01]  /*0590*/  FFMA R4, R4, R21, R8 ;  /* 0x0000001504047223 */ /* 0x004fe20000000008 */
[----:B------:R-:W-:Y:S01]  /*05a0*/  FFMA R5, R5, R18, R9 ;  /* 0x0000001205057223 */ /* 0x000fe20000000009 */
[----:B------:R-:W2:Y:S04]  /*05b0*/  LDG.E.EL.128 R20, desc[UR4][R22.64] ;  /* 0x0000000416147981 */ /* 0x000ea8000c2e1d00 */
[----:B------:R-:W2:Y:S01]  /*05c0*/  LDG.E.EL.128 R16, desc[UR4][R16.64] ;  /* 0x0000000410107981 */ /* 0x000ea2000c2e1d00 */
[----:B---3--:R-:W-:-:S06]  /*05d0*/  FADD R3, R12, 9.9999997473787516356e-06 ;  /* 0x3727c5ac0c037421 */ /* 0x008fcc0000000000 */
[----:B------:R-:W0:Y:S01]  /*05e0*/  MUFU.SQRT R3, R3 ;  /* 0x0000000300037308 */ /* 0x000e220000002000 */
[----:B------:R-:W-:Y:S01]  /*05f0*/  FADD R13, R13, 9.9999997473787516356e-06 ;  /* 0x3727c5ac0d0d7421 */ /* 0x000fe20000000000 */
[----:B------:R-:W-:Y:S01]  /*0600*/  FADD R14, R14, 9.9999997473787516356e-06 ;  /* 0x3727c5ac0e0e7421 */ /* 0x000fe20000000000 */
[----:B------:R-:W-:Y:S01]  /*0610*/  FADD R15, R15, 9.9999997473787516356e-06 ;  /* 0x3727c5ac0f0f7421 */ /* 0x000fe20000000000 */
[----:B------:R-:W-:Y:S01]  /*0620*/  FFMA R6, R6, R25, R10 ;  /* 0x0000001906067223 */ /* 0x000fe2000000000a */
[----:B------:R-:W-:-:S03]  /*0630*/  FFMA R7, R7, R28, R11 ;  /* 0x0000001c07077223 */ /* 0x000fc6000000000b */
[----:B------:R-:W1:Y:S08]  /*0640*/  MUFU.SQRT R11, R13 ;  /* 0x0000000d000b7308 */ /* 0x000e700000002000 */
[----:B------:R-:W3:Y:S01]  /*0650*/  MUFU.SQRT R12, R14 ;  /* 0x0000000e000c7308 */ /* 0x000ee20000002000 */
[----:B0-----:R-:W-:-:S07]  /*0660*/  FSETP.GT.AND P6, PT, R3, 8.50705917302346158658e+37, PT ;  /* 0x7e8000000300780b */ /* 0x001fce0003fc4000 */
[----:B------:R-:W0:Y:S01]  /*0670*/  MUFU.SQRT R10, R15 ;  /* 0x0000000f000a7308 */ /* 0x000e220000002000 */
[----:B------:R-:W-:Y:S02]  /*0680*/  FSETP.GEU.AND P5, PT, R3, 1.175494350822287508e-38, PT ;  /* 0x008000000300780b */ /* 0x000fe40003fae000 */
[----:B-1----:R-:W-:Y:S02]  /*0690*/  FSETP.GT.AND P4, PT, R11, 8.50705917302346158658e+37, PT ;  /* 0x7e8000000b00780b */ /* 0x002fe40003f84000 */
[----:B---3--:R-:W-:Y:S01]  /*06a0*/  FSETP.GT.AND P2, PT, R12, 8.50705917302346158658e+37, PT ;  /* 0x7e8000000c00780b */ /* 0x008fe20003f44000 */
[----:B------:R-:W-:Y:S01]  /*06b0*/  @P6 FMUL R3, R3, 0.25 ;  /* 0x3e80000003036820 */ /* 0x000fe20000400000 */
[----:B------:R-:W-:Y:S02]  /*06c0*/  FSEL R8, R0, 1, P6 ;  /* 0x3f80000000087808 */ /* 0x000fe40003000000 */
[----:B------:R-:W-:Y:S02]  /*06d0*/  FSETP.GEU.AND P3, PT, R11, 1.175494350822287508e-38, PT ;  /* 0x008000000b00780b */ /* 0x000fe40003f6e000 */
[----:B0-----:R-:W-:-:S02]  /*06e0*/  FSETP.GT.AND P1, PT, R10, 8.50705917302346158658e+37, PT ;  /* 0x7e8000000a00780b */ /* 0x001fc40003f24000 */
[----:B------:R-:W-:Y:S02]  /*06f0*/  FSETP.GEU.AND P0, PT, R12, 1.175494350822287508e-38, PT ;  /* 0x008000000c00780b */ /* 0x000fe40003f0e000 */
[----:B------:R-:W-:Y:S01]  /*0700*/  FSETP.GEU.AND P6, PT, R10, 1.175494350822287508e-38, PT ;  /* 0x008000000a00780b */ /* 0x000fe20003fce000 */
[----:B------:R-:W-:Y:S01]  /*0710*/  @!P5 FMUL R3, R3, 16777216 ;  /* 0x4b8000000303d820 */ /* 0x000fe20000400000 */
[----:B------:R-:W-:Y:S01]  /*0720*/  @P4 FMUL R11, R11, 0.25 ;  /* 0x3e8000000b0b4820 */ /* 0x000fe20000400000 */
[----:B------:R-:W-:-:S04]  /*0730*/  @P2 FMUL R12, R12, 0.25 ;  /* 0x3e8000000c0c2820 */ /* 0x000fc80000400000 */
[----:B------:R-:W0:Y:S02]  /*0740*/  MUFU.RCP R3, R3 ;  /* 0x0000000300037308 */ /* 0x000e240000001000 */
[----:B------:R-:W-:Y:S01]  /*0750*/  @P1 FMUL R10, R10, 0.25 ;  /* 0x3e8000000a0a1820 */ /* 0x000fe20000400000 */
[----:B------:R-:W-:Y:S01]  /*0760*/  @!P3 FMUL R11, R11, 16777216 ;  /* 0x4b8000000b0bb820 */ /* 0x000fe20000400000 */
[----:B------:R-:W-:Y:S02]  /*0770*/  @!P0 FMUL R12, R12, 16777216 ;  /* 0x4b8000000c0c8820 */ /* 0x000fe40000400000 */
[----:B------:R-:W-:Y:S01]  /*0780*/  @!P6 FMUL R10, R10, 16777216 ;  /* 0x4b8000000a0ae820 */ /* 0x000fe20000400000 */
[----:B------:R-:W-:Y:S02]  /*0790*/  @!P5 FMUL R8, R8, 16777216 ;  /* 0x4b8000000808d820 */ /* 0x000fe40000400000 */
[----:B------:R-:W1:Y:S01]  /*07a0*/  MUFU.RCP R11, R11 ;  /* 0x0000000b000b7308 */ /* 0x000e620000001000 */
[----:B------:R-:W-:-:S07]  /*07b0*/  FSEL R14, R0, 1, P4 ;  /* 0x3f800000000e7808 */ /* 0x000fce0002000000 */
[----:B------:R-:W3:Y:S01]  /*07c0*/  MUFU.RCP R12, R12 ;  /* 0x0000000c000c7308 */ /* 0x000ee20000001000 */
[----:B------:R-:W-:-:S07]  /*07d0*/  FSEL R13, R0, 1, P2 ;  /* 0x3f800000000d7808 */ /* 0x000fce0001000000 */
[----:B------:R-:W4:Y:S01]  /*07e0*/  MUFU.RCP R10, R10 ;  /* 0x0000000a000a7308 */ /* 0x000f220000001000 */
[----:B------:R-:W-:Y:S01]  /*07f0*/  FSEL R15, R0, 1, P1 ;  /* 0x3f800000000f7808 */ /* 0x000fe20000800000 */
[----:B0-----:R-:W-:Y:S02]  /*0800*/  FMUL R3, R3, R8 ;  /* 0x0000000803037220 */ /* 0x001fe40000400000 */
[----:B------:R-:W0:Y:S01]  /*0810*/  LDC.64 R8, c[0x0][0x238] ;  /* 0x00008e00ff087b82 */ /* 0x000e220000000a00 */
[----:B------:R-:W-:Y:S01]  /*0820*/  @!P3 FMUL R14, R14, 16777216 ;  /* 0x4b8000000e0eb820 */ /* 0x000fe20000400000 */
[----:B------:R-:W-:Y:S01]  /*0830*/  @!P0 FMUL R13, R13, 16777216 ;  /* 0x4b8000000d0d8820 */ /* 0x000fe20000400000 */
[----:B------:R-:W-:Y:S01]  /*0840*/  @!P6 FMUL R15, R15, 16777216 ;  /* 0x4b8000000f0fe820 */ /* 0x000fe20000400000 */
[----:B------:R-:W-:Y:S01]  /*0850*/  FADD R26, R30, -R26 ;  /* 0x8000001a1e1a7221 */ /* 0x000fe20000000000 */
[----:B------:R-:W-:Y:S01]  /*0860*/  FADD R27, R31, -R27 ;  /* 0x8000001b1f1b7221 */ /* 0x000fe20000000000 */
[----:B-1----:R-:W-:Y:S01]  /*0870*/  FMUL R14, R11, R14 ;  /* 0x0000000e0b0e7220 */ /* 0x002fe20000400000 */
[----:B---3--:R-:W-:Y:S01]  /*0880*/  FMUL R13, R12, R13 ;  /* 0x0000000d0c0d7220 */ /* 0x008fe20000400000 */
[----:B----4-:R-:W-:Y:S01]  /*0890*/  FMUL R0, R10, R15 ;  /* 0x0000000f0a007220 */ /* 0x010fe20000400000 */
[----:B------:R-:W-:Y:S01]  /*08a0*/  FMUL R3, R3, R24 ;  /* 0x0000001803037220 */ /* 0x000fe20000400000 */
[----:B------:R-:W-:Y:S01]  /*08b0*/  FMUL R14, R14, R29 ;  /* 0x0000001d0e0e7220 */ /* 0x000fe20000400000 */
[----:B------:R-:W-:Y:S01]  /*08c0*/  FMUL R13, R13, R26 ;  /* 0x0000001a0d0d7220 */ /* 0x000fe20000400000 */
[----:B------:R-:W-:Y:S01]  /*08d0*/  FMUL R0, R0, R27 ;  /* 0x0000001b00007220 */ /* 0x000fe20000400000 */
[----:B------:R-:W-:-:S02]  /*08e0*/  FSETP.GEU.AND P6, PT, R7, RZ, PT ;  /* 0x000000ff0700720b */ /* 0x000fc40003fce000 */
[----:B------:R-:W-:Y:S02]  /*08f0*/  FSETP.GEU.AND P0, PT, R6, RZ, PT ;  /* 0x000000ff0600720b */ /* 0x000fe40003f0e000 */
[----:B------:R-:W-:Y:S02]  /*0900*/  SEL R7, R7, RZ, P6 ;  /* 0x000000ff07077207 */ /* 0x000fe40003000000 */
[C---:B------:R-:W-:Y:S02]  /*0910*/  FSETP.GEU.AND P1, PT, R5.reuse, RZ, PT ;  /* 0x000000ff0500720b */ /* 0x040fe40003f2e000 */
[----:B------:R-:W-:Y:S01]  /*0920*/  FSETP.GEU.AND P2, PT, R4, RZ, PT ;  /* 0x000000ff0400720b */ /* 0x000fe20003f4e000 */
[----:B0-----:R-:W-:Y:S01]  /*0930*/  IMAD.WIDE R8, R2, 0x4, R8 ;  /* 0x0000000402087825 */ /* 0x001fe200078e0208 */
[----:B------:R-:W-:Y:S02]  /*0940*/  SEL R6, R6, RZ, P0 ;  /* 0x000000ff06067207 */ /* 0x000fe40000000000 */
[----:B------:R-:W-:-:S02]  /*0950*/  SEL R5, R5, RZ, P1 ;  /* 0x000000ff05057207 */ /* 0x000fc40000800000 */
[----:B------:R-:W-:-:S05]  /*0960*/  SEL R4, R4, RZ, P2 ;  /* 0x000000ff04047207 */ /* 0x000fca0001000000 */
[----:B------:R-:W-:Y:S01]  /*0970*/  STG.E.128 desc[UR4][R8.64], R4 ;  /* 0x0000000408007986 */ /* 0x000fe2000c101d04 */
[----:B--2---:R-:W-:Y:S01]  /*0980*/  FFMA R3, R16, R3, R20 ;  /* 0x0000000310037223 */ /* 0x004fe20000000014 */
[----:B------:R-:W-:Y:S01]  /*0990*/  FFMA R14, R17, R14, R21 ;  /* 0x0000000e110e7223 */ /* 0x000fe20000000015 */
[----:B------:R-:W-:Y:S01]  /*09a0*/  FFMA R13, R18, R13, R22 ;  /* 0x0000000d120d7223 */ /* 0x000fe20000000016 */
[----:B------:R-:W-:Y:S02]  /*09b0*/  FFMA R0, R19, R0, R23 ;  /* 0x0000000013007223 */ /* 0x000fe40000000017 */
[----:B------:R-:W-:Y:S02]  /*09c0*/  FSETP.GEU.AND P5, PT, R3, RZ, PT ;  /* 0x000000ff0300720b */ /* 0x000fe40003fae000 */
[----:B------:R-:W-:Y:S02]  /*09d0*/  FSETP.GEU.AND P3, PT, R13, RZ, PT ;  /* 0x000000ff0d00720b */ /* 0x000fe40003f6e000 */
[----:B------:R-:W-:-:S02]  /*09e0*/  FSETP.GEU.AND P4, PT, R14, RZ, PT ;  /* 0x000000ff0e00720b */ /* 0x000fc40003f8e000 */
[----:B------:R-:W-:Y:S02]  /*09f0*/  FSETP.GEU.AND P6, PT, R0, RZ, PT ;  /* 0x000000ff0000720b */ /* 0x000fe40003fce000 */
[----:B------:R-:W-:Y:S02]  /*0a00*/  SEL R18, R13, RZ, P3 ;  /* 0x000000ff0d127207 */ /* 0x000fe40001800000 */
[----:B------:R-:W-:Y:S02]  /*0a10*/  SEL R17, R14, RZ, P4 ;  /* 0x000000ff0e117207 */ /* 0x000fe40002000000 */
[----:B------:R-:W-:Y:S02]  /*0a20*/  SEL R16, R3, RZ, P5 ;  /* 0x000000ff03107207 */ /* 0x000fe40002800000 */
[----:B------:R-:W-:-:S05]  /*0a30*/  SEL R19, R0, RZ, P6 ;  /* 0x000000ff00137207 */ /* 0x000fca0003000000 */
[----:B------:R-:W-:Y:S01]  /*0a40*/  STG.E.128 desc[UR4][R8.64+0x800], R16 ;  /* 0x0008001008007986 */ /* 0x000fe2000c101d04 */
[----:B------:R-:W-:Y:S05]  /*0a50*/  EXIT ;  /* 0x000000000000794d */ /* 0x000fea0003800000 */
.L_x_0:
[----:B------:R-:W-:-:S00]  /*0a60*/  BRA `(.L_x_0) ;  /* 0xfffffffc00fc7947 */ /* 0x000fc0000383ffff */
[----:B------:R-:W-:-:S00]  /*0a70*/  NOP ;  /* 0x0000000000007918 */ /* 0x000fc00000000000 */
        /* <DEDUP_REMOVED lines=8> */
.L_x_1:


//--------------------- .nv.global.init           --------------------------
	.section	.nv.global.init,"aw",@progbits
.nv.global.init:
	.type		_$_str,@object
	.size		_$_str,(_$_str_$_2 - _$_str)
_$_str:
        /*0000*/ 	.byte	0x5f, 0x5f, 0x43, 0x55, 0x44, 0x41, 0x5f, 0x46, 0x54, 0x5a, 0x00
	.type		_$_str_$_2,@object
	.size		_$_str_$_2,(.L_1 - _$_str_$_2)
_$_str_$_2:
        /*000b*/ 	.byte	0x5f, 0x5f, 0x43, 0x55, 0x44, 0x41, 0x5f, 0x50, 0x52, 0x45, 0x43, 0x5f, 0x53, 0x51, 0x52, 0x54
        /*001b*/ 	.byte	0x00
.L_1:


//--------------------- .nv.constant0.triton_poi_fused__native_batch_norm_legit_no_training_relu_9 --------------------------
	.section	.nv.constant0.triton_poi_fused__native_batch_norm_legit_no_training_relu_9,"a",@progbits
	.sectionflags	@""
	.align	4
.nv.constant0.triton_poi_fused__native_batch_norm_legit_no_training_relu_9:
	.zero		580
